//
// Generated by NVIDIA NVVM Compiler
//
// Compiler Build ID: CL-36424714
// Cuda compilation tools, release 13.0, V13.0.88
// Based on NVVM 20.0.0
//

.version 9.0
.target sm_100
.address_size 64

	// .globl	_Z16LRCSeg_GeneratorPjP16_regression_infoPijj

.visible .entry _Z16LRCSeg_GeneratorPjP16_regression_infoPijj(
	.param .u64 .ptr .align 1 _Z16LRCSeg_GeneratorPjP16_regression_infoPijj_param_0,
	.param .u64 .ptr .align 1 _Z16LRCSeg_GeneratorPjP16_regression_infoPijj_param_1,
	.param .u64 .ptr .align 1 _Z16LRCSeg_GeneratorPjP16_regression_infoPijj_param_2,
	.param .u32 _Z16LRCSeg_GeneratorPjP16_regression_infoPijj_param_3,
	.param .u32 _Z16LRCSeg_GeneratorPjP16_regression_infoPijj_param_4
)
{
	.reg .pred 	%p<5>;
	.reg .b32 	%r<26>;
	.reg .b32 	%f<7>;
	.reg .b64 	%rd<15>;

	ld.param.u64 	%rd3, [_Z16LRCSeg_GeneratorPjP16_regression_infoPijj_param_0];
	ld.param.u64 	%rd4, [_Z16LRCSeg_GeneratorPjP16_regression_infoPijj_param_1];
	ld.param.u64 	%rd5, [_Z16LRCSeg_GeneratorPjP16_regression_infoPijj_param_2];
	ld.param.u32 	%r15, [_Z16LRCSeg_GeneratorPjP16_regression_infoPijj_param_3];
	ld.param.u32 	%r16, [_Z16LRCSeg_GeneratorPjP16_regression_infoPijj_param_4];
	cvta.to.global.u64 	%rd1, %rd5;
	cvta.to.global.u64 	%rd6, %rd4;
	mov.u32 	%r17, %tid.x;
	mov.u32 	%r18, %ctaid.x;
	mov.u32 	%r19, %ntid.x;
	mad.lo.s32 	%r1, %r18, %r19, %r17;
	mul.wide.u32 	%rd7, %r16, 16;
	add.s64 	%rd2, %rd6, %rd7;
	setp.ge.u32 	%p1, %r1, %r15;
	@%p1 bra 	$L__BB0_7;
	cvta.to.global.u64 	%rd8, %rd3;
	ld.global.f32 	%f1, [%rd2+4];
	ld.global.f32 	%f2, [%rd2];
	mul.wide.s32 	%rd9, %r1, 4;
	add.s64 	%rd10, %rd8, %rd9;
	ld.global.u32 	%r2, [%rd10];
	cvt.rn.f32.s32 	%f3, %r2;
	cvt.rn.f32.s32 	%f4, %r1;
	fma.rn.f32 	%f5, %f2, %f4, %f1;
	sub.f32 	%f6, %f3, %f5;
	cvt.rzi.s32.f32 	%r25, %f6;
	cvt.rzi.s32.f32 	%r20, %f5;
	add.s32 	%r4, %r25, %r20;
	setp.eq.s32 	%p2, %r2, %r4;
	@%p2 bra 	$L__BB0_6;
	sub.s32 	%r22, %r2, %r4;
	mov.u32 	%r23, %r22;
	mov.u32 	%r24, %r25;
$L__BB0_3:
	setp.ne.s32 	%p3, %r23, 0;
	@%p3 bra 	$L__BB0_5;
	add.s64 	%rd12, %rd1, %rd9;
	st.global.u32 	[%rd12], %r24;
	bra.uni 	$L__BB0_7;
$L__BB0_5:
	add.s32 	%r25, %r25, -1;
	add.s32 	%r24, %r24, 1;
	add.s32 	%r23, %r23, -1;
	add.s32 	%r22, %r22, 1;
	setp.eq.s32 	%p4, %r22, 0;
	@%p4 bra 	$L__BB0_6;
	bra.uni 	$L__BB0_3;
$L__BB0_6:
	add.s64 	%rd14, %rd1, %rd9;
	st.global.u32 	[%rd14], %r25;
$L__BB0_7:
	bar.sync 	0;
	ret;

}


// ===== COMPILED SASS (sm_100) =====

	.target	sm_100

	.elftype	@"ET_EXEC"


//--------------------- .note.nv.tkinfo           --------------------------
	.section	.note.nv.tkinfo,"",@"SHT_NOTE"
	.sectionflags	@"SHF_NOTE_NV_TKINFO"
	.tkinfo
        /*0018*/ 	.word	0x00000002
        /*0030*/ 	.string	""
        /*0030*/ 	.string	"ptxas"
        /*0030*/ 	.string	"Cuda compilation tools, release 13.0, V13.0.88"
        /*0030*/ 	.string	"Build cuda_13.0.r13.0/compiler.36424714_0"
        /*0030*/ 	.string	"-arch sm_100 -m 64 "



//--------------------- .note.nv.cuinfo           --------------------------
	.section	.note.nv.cuinfo,"",@"SHT_NOTE"
	.sectionflags	@"SHF_NOTE_NV_CUINFO"
        /*0018*/ 	.short	0x0002
        /*001a*/ 	.short	0x0064
        /*001c*/ 	.short	0x0082
	.zero		2


//--------------------- .nv.info                  --------------------------
	.section	.nv.info,"",@"SHT_CUDA_INFO"
	.align	4


	//----- nvinfo : EIATTR_REGCOUNT
	.align		4
        /*0000*/ 	.byte	0x04, 0x2f
        /*0002*/ 	.short	(.L_1 - .L_0)
	.align		4
.L_0:
        /*0004*/ 	.word	index@(_Z16LRCSeg_GeneratorPjP16_regression_infoPijj)
        /*0008*/ 	.word	0x00000012


	//----- nvinfo : EIATTR_FRAME_SIZE
	.align		4
.L_1:
        /*000c*/ 	.byte	0x04, 0x11
        /*000e*/ 	.short	(.L_3 - .L_2)
	.align		4
.L_2:
        /*0010*/ 	.word	index@(_Z16LRCSeg_GeneratorPjP16_regression_infoPijj)
        /*0014*/ 	.word	0x00000000


	//----- nvinfo : EIATTR_MIN_STACK_SIZE
	.align		4
.L_3:
        /*0018*/ 	.byte	0x04, 0x12
        /*001a*/ 	.short	(.L_5 - .L_4)
	.align		4
.L_4:
        /*001c*/ 	.word	index@(_Z16LRCSeg_GeneratorPjP16_regression_infoPijj)
        /*0020*/ 	.word	0x00000000
.L_5:


//--------------------- .nv.compat                --------------------------
	.section	.nv.compat,"",@"SHT_CUDA_COMPAT_INFO"
	.align	4
        /*0000*/ 	.byte	0x02, 0x09, 0x00, 0x00, 0x02, 0x02, 0x01, 0x00, 0x02, 0x05, 0x05, 0x00, 0x03, 0x07, 0x01, 0x01
        /*0010*/ 	.byte	0x02, 0x03, 0x00, 0x00, 0x02, 0x06, 0x01, 0x00, 0x04, 0x0b, 0x08, 0x00, 0x09, 0x00, 0x00, 0x00
        /*0020*/ 	.byte	0x00, 0x00, 0x00, 0x00


//--------------------- .nv.info._Z16LRCSeg_GeneratorPjP16_regression_infoPijj --------------------------
	.section	.nv.info._Z16LRCSeg_GeneratorPjP16_regression_infoPijj,"",@"SHT_CUDA_INFO"
	.sectionflags	@""
	.align	4


	//----- nvinfo : EIATTR_CUDA_API_VERSION
	.align		4
        /*0000*/ 	.byte	0x04, 0x37
        /*0002*/ 	.short	(.L_7 - .L_6)
.L_6:
        /*0004*/ 	.word	0x00000082


	//----- nvinfo : EIATTR_KPARAM_INFO
	.align		4
.L_7:
        /*0008*/ 	.byte	0x04, 0x17
        /*000a*/ 	.short	(.L_9 - .L_8)
.L_8:
        /*000c*/ 	.word	0x00000000
        /*0010*/ 	.short	0x0004
        /*0012*/ 	.short	0x001c
        /*0014*/ 	.byte	0x00, 0xf0, 0x11, 0x00


	//----- nvinfo : EIATTR_KPARAM_INFO
	.align		4
.L_9:
        /*0018*/ 	.byte	0x04, 0x17
        /*001a*/ 	.short	(.L_11 - .L_10)
.L_10:
        /*001c*/ 	.word	0x00000000
        /*0020*/ 	.short	0x0003
        /*0022*/ 	.short	0x0018
        /*0024*/ 	.byte	0x00, 0xf0, 0x11, 0x00


	//----- nvinfo : EIATTR_KPARAM_INFO
	.align		4
.L_11:
        /*0028*/ 	.byte	0x04, 0x17
        /*002a*/ 	.short	(.L_13 - .L_12)
.L_12:
        /*002c*/ 	.word	0x00000000
        /*0030*/ 	.short	0x0002
        /*0032*/ 	.short	0x0010
        /*0034*/ 	.byte	0x00, 0xf5, 0x21, 0x00


	//----- nvinfo : EIATTR_KPARAM_INFO
	.align		4
.L_13:
        /*0038*/ 	.byte	0x04, 0x17
        /*003a*/ 	.short	(.L_15 - .L_14)
.L_14:
        /*003c*/ 	.word	0x00000000
        /*0040*/ 	.short	0x0001
        /*0042*/ 	.short	0x0008
        /*0044*/ 	.byte	0x00, 0xf5, 0x21, 0x00


	//----- nvinfo : EIATTR_KPARAM_INFO
	.align		4
.L_15:
        /*0048*/ 	.byte	0x04, 0x17
        /*004a*/ 	.short	(.L_17 - .L_16)
.L_16:
        /*004c*/ 	.word	0x00000000
        /*0050*/ 	.short	0x0000
        /*0052*/ 	.short	0x0000
        /*0054*/ 	.byte	0x00, 0xf5, 0x21, 0x00


	//----- nvinfo : EIATTR_SPARSE_MMA_MASK
	.align		4
.L_17:
        /*0058*/ 	.byte	0x03, 0x50
        /*005a*/ 	.short	0x0000


	//----- nvinfo : EIATTR_MAXREG_COUNT
	.align		4
        /*005c*/ 	.byte	0x03, 0x1b
        /*005e*/ 	.short	0x00ff


	//----- nvinfo : EIATTR_NUM_BARRIERS
	.align		4
        /*0060*/ 	.byte	0x02, 0x4c
        /*0062*/ 	.byte	0x01
	.zero		1


	//----- nvinfo : EIATTR_MERCURY_ISA_VERSION
	.align		4
        /*0064*/ 	.byte	0x03, 0x5f
        /*0066*/ 	.short	0x0101


	//----- nvinfo : EIATTR_VRC_CTA_INIT_COUNT
	.align		4
        /*0068*/ 	.byte	0x02, 0x4a
	.zero		1
	.zero		1


	//----- nvinfo : EIATTR_EXIT_INSTR_OFFSETS
	.align		4
        /*006c*/ 	.byte	0x04, 0x1c
        /*006e*/ 	.short	(.L_19 - .L_18)


	//   ....[0]....
.L_18:
        /*0070*/ 	.word	0x00000380


	//----- nvinfo : EIATTR_CRS_STACK_SIZE
	.align		4
.L_19:
        /*0074*/ 	.byte	0x04, 0x1e
        /*0076*/ 	.short	(.L_21 - .L_20)
.L_20:
        /*0078*/ 	.word	0x00000000


	//----- nvinfo : EIATTR_CBANK_PARAM_SIZE
	.align		4
.L_21:
        /*007c*/ 	.byte	0x03, 0x19
        /*007e*/ 	.short	0x0020


	//----- nvinfo : EIATTR_PARAM_CBANK
	.align		4
        /*0080*/ 	.byte	0x04, 0x0a
        /*0082*/ 	.short	(.L_23 - .L_22)
	.align		4
.L_22:
        /*0084*/ 	.word	index@(.nv.constant0._Z16LRCSeg_GeneratorPjP16_regression_infoPijj)
        /*0088*/ 	.short	0x0380
        /*008a*/ 	.short	0x0020


	//----- nvinfo : EIATTR_SW_WAR
	.align		4
.L_23:
        /*008c*/ 	.byte	0x04, 0x36
        /*008e*/ 	.short	(.L_25 - .L_24)
.L_24:
        /*0090*/ 	.word	0x00000008
.L_25:


//--------------------- .nv.callgraph             --------------------------
	.section	.nv.callgraph,"",@"SHT_CUDA_CALLGRAPH"
	.align	4
	.sectionentsize	8
	.align		4
        /*0000*/ 	.word	0x00000000
	.align		4
        /*0004*/ 	.word	0xffffffff
	.align		4
        /*0008*/ 	.word	0x00000000
	.align		4
        /*000c*/ 	.word	0xfffffffe
	.align		4
        /*0010*/ 	.word	0x00000000
	.align		4
        /*0014*/ 	.word	0xfffffffd
	.align		4
        /*0018*/ 	.word	0x00000000
	.align		4
        /*001c*/ 	.word	0xfffffffc


//--------------------- .text._Z16LRCSeg_GeneratorPjP16_regression_infoPijj --------------------------
	.section	.text._Z16LRCSeg_GeneratorPjP16_regression_infoPijj,"ax",@progbits
	.align	128
        .global         _Z16LRCSeg_GeneratorPjP16_regression_infoPijj
        .type           _Z16LRCSeg_GeneratorPjP16_regression_infoPijj,@function
        .size           _Z16LRCSeg_GeneratorPjP16_regression_infoPijj,(.L_x_6 - _Z16LRCSeg_GeneratorPjP16_regression_infoPijj)
        .other          _Z16LRCSeg_GeneratorPjP16_regression_infoPijj,@"STO_CUDA_ENTRY STV_DEFAULT"
_Z16LRCSeg_GeneratorPjP16_regression_infoPijj:
.text._Z16LRCSeg_GeneratorPjP16_regression_infoPijj:
[----:B------:R-:W-:Y:S01]  /*0000*/  LDC R1, c[0x0][0x37c] ;  /* 0x0000df00ff017b82 */ /* 0x000fe20000000800 */
[----:B------:R-:W0:Y:S07]  /*0010*/  S2R R3, SR_TID.X ;  /* 0x0000000000037919 */ /* 0x000e2e0000002100 */
[----:B------:R-:W0:Y:S01]  /*0020*/  S2UR UR4, SR_CTAID.X ;  /* 0x00000000000479c3 */ /* 0x000e220000002500 */
[----:B------:R-:W-:Y:S07]  /*0030*/  BSSY.RECONVERGENT B0, `(.L_x_0) ;  /* 0x0000033000007945 */ /* 0x000fee0003800200 */
[----:B------:R-:W0:Y:S08]  /*0040*/  LDC R0, c[0x0][0x360] ;  /* 0x0000d800ff007b82 */ /* 0x000e300000000800 */
[----:B------:R-:W1:Y:S08]  /*0050*/  LDC.64 R6, c[0x0][0x398] ;  /* 0x0000e600ff067b82 */ /* 0x000e700000000a00 */
[----:B------:R-:W2:Y:S01]  /*0060*/  LDC.64 R4, c[0x0][0x388] ;  /* 0x0000e200ff047b82 */ /* 0x000ea20000000a00 */
[----:B0-----:R-:W-:-:S05]  /*0070*/  IMAD R3, R0, UR4, R3 ;  /* 0x0000000400037c24 */ /* 0x001fca000f8e0203 */
[----:B-1----:R-:W-:Y:S01]  /*0080*/  ISETP.GE.U32.AND P0, PT, R3, R6, PT ;  /* 0x000000060300720c */ /* 0x002fe20003f06070 */
[----:B--2---:R-:W-:-:S12]  /*0090*/  IMAD.WIDE.U32 R4, R7, 0x10, R4 ;  /* 0x0000001007047825 */ /* 0x004fd800078e0004 */
[----:B------:R-:W-:Y:S05]  /*00a0*/  @P0 BRA `(.L_x_1) ;  /* 0x0000000000ac0947 */ /* 0x000fea0003800000 */
[----:B------:R-:W0:Y:S08]  /*00b0*/  LDC.64 R10, c[0x0][0x358] ;  /* 0x0000d600ff0a7b82 */ /* 0x000e300000000a00 */
[----:B------:R-:W1:Y:S01]  /*00c0*/  LDC.64 R6, c[0x0][0x380] ;  /* 0x0000e000ff067b82 */ /* 0x000e620000000a00 */
[----:B0-----:R-:W-:Y:S02]  /*00d0*/  R2UR UR4, R10 ;  /* 0x000000000a0472ca */ /* 0x001fe400000e0000 */
[----:B------:R-:W-:-:S02]  /*00e0*/  R2UR UR5, R11 ;  /* 0x000000000b0572ca */ /* 0x000fc400000e0000 */
[C---:B------:R-:W-:Y:S02]  /*00f0*/  R2UR UR6, R10.reuse ;  /* 0x000000000a0672ca */ /* 0x040fe400000e0000 */
[----:B------:R-:W-:Y:S02]  /*0100*/  R2UR UR7, R11 ;  /* 0x000000000b0772ca */ /* 0x000fe400000e0000 */
[----:B------:R-:W-:Y:S01]  /*0110*/  R2UR UR8, R10 ;  /* 0x000000000a0872ca */ /* 0x000fe200000e0000 */
[----:B-1----:R-:W-:Y:S01]  /*0120*/  IMAD.WIDE R6, R3, 0x4, R6 ;  /* 0x0000000403067825 */ /* 0x002fe200078e0206 */
[----:B------:R-:W-:-:S05]  /*0130*/  R2UR UR9, R11 ;  /* 0x000000000b0972ca */ /* 0x000fca00000e0000 */
[----:B------:R-:W2:Y:S04]  /*0140*/  LDG.E R0, desc[UR4][R4.64+0x4] ;  /* 0x0000040404007981 */ /* 0x000ea8000c1e1900 */
[----:B------:R-:W2:Y:S04]  /*0150*/  LDG.E R9, desc[UR6][R4.64] ;  /* 0x0000000604097981 */ /* 0x000ea8000c1e1900 */
[----:B------:R-:W3:Y:S01]  /*0160*/  LDG.E R6, desc[UR8][R6.64] ;  /* 0x0000000806067981 */ /* 0x000ee2000c1e1900 */
[----:B------:R-:W-:-:S05]  /*0170*/  I2FP.F32.S32 R2, R3 ;  /* 0x0000000300027245 */ /* 0x000fca0000201400 */
[----:B--2---:R-:W-:Y:S01]  /*0180*/  FFMA R9, R9, R2, R0 ;  /* 0x0000000209097223 */ /* 0x004fe20000000000 */
[----:B---3--:R-:W-:-:S03]  /*0190*/  I2FP.F32.S32 R0, R6 ;  /* 0x0000000600007245 */ /* 0x008fc60000201400 */
[----:B------:R-:W-:Y:S02]  /*01a0*/  F2I.TRUNC.NTZ R2, R9 ;  /* 0x0000000900027305 */ /* 0x000fe4000020f100 */
[----:B------:R-:W-:-:S06]  /*01b0*/  FADD R0, R0, -R9 ;  /* 0x8000000900007221 */ /* 0x000fcc0000000000 */
[----:B------:R-:W0:Y:S02]  /*01c0*/  F2I.TRUNC.NTZ R15, R0 ;  /* 0x00000000000f7305 */ /* 0x000e24000020f100 */
[----:B0-----:R-:W-:-:S05]  /*01d0*/  IMAD.IADD R13, R15, 0x1, R2 ;  /* 0x000000010f0d7824 */ /* 0x001fca00078e0202 */
[----:B------:R-:W-:-:S13]  /*01e0*/  ISETP.NE.AND P0, PT, R6, R13, PT ;  /* 0x0000000d0600720c */ /* 0x000fda0003f05270 */
[----:B------:R-:W-:Y:S05]  /*01f0*/  @!P0 BRA `(.L_x_2) ;  /* 0x00000000002c8947 */ /* 0x000fea0003800000 */
[----:B------:R-:W-:Y:S02]  /*0200*/  IMAD.IADD R6, R6, 0x1, -R13 ;  /* 0x0000000106067824 */ /* 0x000fe400078e0a0d */
[----:B------:R-:W-:Y:S02]  /*0210*/  IMAD.MOV.U32 R7, RZ, RZ, R15 ;  /* 0x000000ffff077224 */ /* 0x000fe400078e000f */
[----:B------:R-:W-:-:S07]  /*0220*/  IMAD.MOV.U32 R0, RZ, RZ, R6 ;  /* 0x000000ffff007224 */ /* 0x000fce00078e0006 */
.L_x_4:
[----:B------:R-:W-:-:S13]  /*0230*/  ISETP.NE.AND P0, PT, R0, RZ, PT ;  /* 0x000000ff0000720c */ /* 0x000fda0003f05270 */
[----:B------:R-:W-:Y:S05]  /*0240*/  @!P0 BRA `(.L_x_3) ;  /* 0x0000000000308947 */ /* 0x000fea0003800000 */
[----:B------:R-:W-:Y:S02]  /*0250*/  VIADD R6, R6, 0x1 ;  /* 0x0000000106067836 */ /* 0x000fe40000000000 */
[----:B------:R-:W-:Y:S02]  /*0260*/  VIADD R15, R15, 0xffffffff ;  /* 0xffffffff0f0f7836 */ /* 0x000fe40000000000 */
[----:B------:R-:W-:Y:S01]  /*0270*/  VIADD R7, R7, 0x1 ;  /* 0x0000000107077836 */ /* 0x000fe20000000000 */
[----:B------:R-:W-:Y:S01]  /*0280*/  ISETP.NE.AND P0, PT, R6, RZ, PT ;  /* 0x000000ff0600720c */ /* 0x000fe20003f05270 */
[----:B------:R-:W-:-:S12]  /*0290*/  VIADD R0, R0, 0xffffffff ;  /* 0xffffffff00007836 */ /* 0x000fd80000000000 */
[----:B------:R-:W-:Y:S05]  /*02a0*/  @P0 BRA `(.L_x_4) ;  /* 0xfffffffc00e00947 */ /* 0x000fea000383ffff */
.L_x_2:
[----:B------:R-:W0:Y:S01]  /*02b0*/  LDC.64 R4, c[0x0][0x390] ;  /* 0x0000e400ff047b82 */ /* 0x000e220000000a00 */
[----:B------:R-:W-:Y:S02]  /*02c0*/  R2UR UR4, R10 ;  /* 0x000000000a0472ca */ /* 0x000fe400000e0000 */
[----:B------:R-:W-:Y:S01]  /*02d0*/  R2UR UR5, R11 ;  /* 0x000000000b0572ca */ /* 0x000fe200000e0000 */
[----:B0-----:R-:W-:-:S12]  /*02e0*/  IMAD.WIDE R2, R3, 0x4, R4 ;  /* 0x0000000403027825 */ /* 0x001fd800078e0204 */
[----:B------:R1:W-:Y:S01]  /*02f0*/  STG.E desc[UR4][R2.64], R15 ;  /* 0x0000000f02007986 */ /* 0x0003e2000c101904 */
[----:B------:R-:W-:Y:S05]  /*0300*/  BRA `(.L_x_1) ;  /* 0x0000000000147947 */ /* 0x000fea0003800000 */
.L_x_3:
[----:B------:R-:W0:Y:S01]  /*0310*/  LDC.64 R4, c[0x0][0x390] ;  /* 0x0000e400ff047b82 */ /* 0x000e220000000a00 */
[----:B------:R-:W-:Y:S02]  /*0320*/  R2UR UR4, R10 ;  /* 0x000000000a0472ca */ /* 0x000fe400000e0000 */
[----:B------:R-:W-:Y:S01]  /*0330*/  R2UR UR5, R11 ;  /* 0x000000000b0572ca */ /* 0x000fe200000e0000 */
[----:B0-----:R-:W-:-:S12]  /*0340*/  IMAD.WIDE R4, R3, 0x4, R4 ;  /* 0x0000000403047825 */ /* 0x001fd800078e0204 */
[----:B------:R0:W-:Y:S02]  /*0350*/  STG.E desc[UR4][R4.64], R7 ;  /* 0x0000000704007986 */ /* 0x0001e4000c101904 */
.L_x_1:
[----:B------:R-:W-:Y:S05]  /*0360*/  BSYNC.RECONVERGENT B0 ;  /* 0x0000000000007941 */ /* 0x000fea0003800200 */
.L_x_0:
[----:B------:R-:W-:Y:S06]  /*0370*/  BAR.SYNC.DEFER_BLOCKING 0x0 ;  /* 0x0000000000007b1d */ /* 0x000fec0000010000 */
[----:B------:R-:W-:Y:S05]  /*0380*/  EXIT ;  /* 0x000000000000794d */ /* 0x000fea0003800000 */
.L_x_5:
[----:B------:R-:W-:-:S00]  /*0390*/  BRA `(.L_x_5) ;  /* 0xfffffffc00fc7947 */ /* 0x000fc0000383ffff */
[----:B------:R-:W-:-:S00]  /*03a0*/  NOP ;  /* 0x0000000000007918 */ /* 0x000fc00000000000 */
        /* <DEDUP_REMOVED lines=13> */
.L_x_6:


//--------------------- .nv.shared.reserved.0     --------------------------
	.section	.nv.shared.reserved.0,"aw",@nobits
	.weak		__nv_reservedSMEM_offset_0_alias
	.size		__nv_reservedSMEM_offset_0_alias, 0, 64
	.other		__nv_reservedSMEM_offset_0_alias,@"STO_CUDA_RESERVED_SHARED STV_DEFAULT"
__nv_reservedSMEM_offset_0_alias:
	.zero		0
	.zero		64


//--------------------- .nv.constant0._Z16LRCSeg_GeneratorPjP16_regression_infoPijj --------------------------
	.section	.nv.constant0._Z16LRCSeg_GeneratorPjP16_regression_infoPijj,"a",@progbits
	.sectionflags	@""
	.align	4
.nv.constant0._Z16LRCSeg_GeneratorPjP16_regression_infoPijj:
	.zero		928


//--------------------- SYMBOLS --------------------------

	.type		.nv.reservedSmem.offset0,@object
	.size		.nv.reservedSmem.offset0,0x4
